//
// Generated by NVIDIA NVVM Compiler
//
// Compiler Build ID: CL-36424714
// Cuda compilation tools, release 13.0, V13.0.88
// Based on NVVM 20.0.0
//

.version 9.0
.target sm_100
.address_size 64

	// .globl	_Z9reduce_v8PKfPfi
.extern .shared .align 16 .b8 sdata[];

.visible .entry _Z9reduce_v8PKfPfi(
	.param .u64 .ptr .align 1 _Z9reduce_v8PKfPfi_param_0,
	.param .u64 .ptr .align 1 _Z9reduce_v8PKfPfi_param_1,
	.param .u32 _Z9reduce_v8PKfPfi_param_2
)
{
	.reg .pred 	%p<16>;
	.reg .b32 	%r<40>;
	.reg .b32 	%f<45>;
	.reg .b64 	%rd<13>;

	ld.param.u64 	%rd3, [_Z9reduce_v8PKfPfi_param_0];
	ld.param.u64 	%rd2, [_Z9reduce_v8PKfPfi_param_1];
	ld.param.u32 	%r17, [_Z9reduce_v8PKfPfi_param_2];
	cvta.to.global.u64 	%rd1, %rd3;
	shr.s32 	%r18, %r17, 31;
	shr.u32 	%r19, %r18, 30;
	add.s32 	%r20, %r17, %r19;
	shr.s32 	%r1, %r20, 2;
	mov.u32 	%r2, %tid.x;
	mov.u32 	%r3, %ctaid.x;
	mov.u32 	%r39, %ntid.x;
	shl.b32 	%r5, %r39, 1;
	mad.lo.s32 	%r37, %r5, %r3, %r2;
	setp.ge.s32 	%p1, %r37, %r1;
	mov.f32 	%f40, 0f00000000;
	@%p1 bra 	$L__BB0_5;
	mov.u32 	%r21, %nctaid.x;
	mul.lo.s32 	%r7, %r5, %r21;
	mov.f32 	%f40, 0f00000000;
$L__BB0_2:
	mul.wide.s32 	%rd4, %r37, 16;
	add.s64 	%rd5, %rd1, %rd4;
	ld.global.v4.f32 	{%f12, %f13, %f14, %f15}, [%rd5];
	add.f32 	%f16, %f12, %f13;
	add.f32 	%f17, %f16, %f14;
	add.f32 	%f18, %f17, %f15;
	add.f32 	%f40, %f40, %f18;
	add.s32 	%r9, %r37, %r39;
	setp.ge.u32 	%p2, %r9, %r1;
	@%p2 bra 	$L__BB0_4;
	mul.wide.u32 	%rd6, %r9, 16;
	add.s64 	%rd7, %rd1, %rd6;
	ld.global.v4.f32 	{%f19, %f20, %f21, %f22}, [%rd7];
	add.f32 	%f23, %f19, %f20;
	add.f32 	%f24, %f23, %f21;
	add.f32 	%f25, %f24, %f22;
	add.f32 	%f40, %f40, %f25;
$L__BB0_4:
	add.s32 	%r37, %r37, %r7;
	setp.lt.s32 	%p3, %r37, %r1;
	@%p3 bra 	$L__BB0_2;
$L__BB0_5:
	shl.b32 	%r22, %r1, 2;
	add.s32 	%r38, %r22, %r2;
	setp.ge.s32 	%p4, %r38, %r17;
	@%p4 bra 	$L__BB0_7;
$L__BB0_6:
	mul.wide.s32 	%rd8, %r38, 4;
	add.s64 	%rd9, %rd1, %rd8;
	ld.global.f32 	%f26, [%rd9];
	add.f32 	%f40, %f40, %f26;
	add.s32 	%r38, %r38, %r39;
	setp.lt.s32 	%p5, %r38, %r17;
	@%p5 bra 	$L__BB0_6;
$L__BB0_7:
	shl.b32 	%r23, %r2, 2;
	mov.u32 	%r24, sdata;
	add.s32 	%r14, %r24, %r23;
	st.shared.f32 	[%r14], %f40;
	bar.sync 	0;
	setp.lt.u32 	%p6, %r39, 64;
	@%p6 bra 	$L__BB0_11;
$L__BB0_8:
	shr.u32 	%r16, %r39, 1;
	setp.ge.u32 	%p7, %r2, %r16;
	@%p7 bra 	$L__BB0_10;
	shl.b32 	%r25, %r16, 2;
	add.s32 	%r26, %r14, %r25;
	ld.shared.f32 	%f27, [%r26];
	ld.shared.f32 	%f28, [%r14];
	add.f32 	%f29, %f27, %f28;
	st.shared.f32 	[%r14], %f29;
$L__BB0_10:
	bar.sync 	0;
	setp.gt.u32 	%p8, %r39, 127;
	mov.u32 	%r39, %r16;
	@%p8 bra 	$L__BB0_8;
$L__BB0_11:
	setp.gt.u32 	%p9, %r2, 31;
	@%p9 bra 	$L__BB0_14;
	ld.shared.f32 	%f30, [%r14];
	mov.b32 	%r27, %f30;
	shfl.sync.down.b32	%r28|%p10, %r27, 16, 31, -1;
	mov.b32 	%f31, %r28;
	add.f32 	%f32, %f30, %f31;
	mov.b32 	%r29, %f32;
	shfl.sync.down.b32	%r30|%p11, %r29, 8, 31, -1;
	mov.b32 	%f33, %r30;
	add.f32 	%f34, %f32, %f33;
	mov.b32 	%r31, %f34;
	shfl.sync.down.b32	%r32|%p12, %r31, 4, 31, -1;
	mov.b32 	%f35, %r32;
	add.f32 	%f36, %f34, %f35;
	mov.b32 	%r33, %f36;
	shfl.sync.down.b32	%r34|%p13, %r33, 2, 31, -1;
	mov.b32 	%f37, %r34;
	add.f32 	%f38, %f36, %f37;
	mov.b32 	%r35, %f38;
	shfl.sync.down.b32	%r36|%p14, %r35, 1, 31, -1;
	mov.b32 	%f39, %r36;
	add.f32 	%f9, %f38, %f39;
	setp.ne.s32 	%p15, %r2, 0;
	@%p15 bra 	$L__BB0_14;
	cvta.to.global.u64 	%rd10, %rd2;
	mul.wide.u32 	%rd11, %r3, 4;
	add.s64 	%rd12, %rd10, %rd11;
	st.global.f32 	[%rd12], %f9;
$L__BB0_14:
	ret;

}


// ===== COMPILED SASS (sm_100) =====

	.target	sm_100

	.elftype	@"ET_EXEC"


//--------------------- .note.nv.tkinfo           --------------------------
	.section	.note.nv.tkinfo,"",@"SHT_NOTE"
	.sectionflags	@"SHF_NOTE_NV_TKINFO"
	.tkinfo
        /*0018*/ 	.word	0x00000002
        /*0030*/ 	.string	""
        /*0030*/ 	.string	"ptxas"
        /*0030*/ 	.string	"Cuda compilation tools, release 13.0, V13.0.88"
        /*0030*/ 	.string	"Build cuda_13.0.r13.0/compiler.36424714_0"
        /*0030*/ 	.string	"-arch sm_100 -m 64 "



//--------------------- .note.nv.cuinfo           --------------------------
	.section	.note.nv.cuinfo,"",@"SHT_NOTE"
	.sectionflags	@"SHF_NOTE_NV_CUINFO"
        /*0018*/ 	.short	0x0002
        /*001a*/ 	.short	0x0064
        /*001c*/ 	.short	0x0082
	.zero		2


//--------------------- .nv.info                  --------------------------
	.section	.nv.info,"",@"SHT_CUDA_INFO"
	.align	4


	//----- nvinfo : EIATTR_REGCOUNT
	.align		4
        /*0000*/ 	.byte	0x04, 0x2f
        /*0002*/ 	.short	(.L_1 - .L_0)
	.align		4
.L_0:
        /*0004*/ 	.word	index@(_Z9reduce_v8PKfPfi)
        /*0008*/ 	.word	0x00000016


	//----- nvinfo : EIATTR_FRAME_SIZE
	.align		4
.L_1:
        /*000c*/ 	.byte	0x04, 0x11
        /*000e*/ 	.short	(.L_3 - .L_2)
	.align		4
.L_2:
        /*0010*/ 	.word	index@(_Z9reduce_v8PKfPfi)
        /*0014*/ 	.word	0x00000000


	//----- nvinfo : EIATTR_MIN_STACK_SIZE
	.align		4
.L_3:
        /*0018*/ 	.byte	0x04, 0x12
        /*001a*/ 	.short	(.L_5 - .L_4)
	.align		4
.L_4:
        /*001c*/ 	.word	index@(_Z9reduce_v8PKfPfi)
        /*0020*/ 	.word	0x00000000
.L_5:


//--------------------- .nv.compat                --------------------------
	.section	.nv.compat,"",@"SHT_CUDA_COMPAT_INFO"
	.align	4
        /*0000*/ 	.byte	0x02, 0x09, 0x00, 0x00, 0x02, 0x02, 0x01, 0x00, 0x02, 0x05, 0x05, 0x00, 0x03, 0x07, 0x01, 0x01
        /*0010*/ 	.byte	0x02, 0x03, 0x00, 0x00, 0x02, 0x06, 0x01, 0x00, 0x04, 0x0b, 0x08, 0x00, 0x09, 0x00, 0x00, 0x00
        /*0020*/ 	.byte	0x00, 0x00, 0x00, 0x00


//--------------------- .nv.info._Z9reduce_v8PKfPfi --------------------------
	.section	.nv.info._Z9reduce_v8PKfPfi,"",@"SHT_CUDA_INFO"
	.sectionflags	@""
	.align	4


	//----- nvinfo : EIATTR_CUDA_API_VERSION
	.align		4
        /*0000*/ 	.byte	0x04, 0x37
        /*0002*/ 	.short	(.L_7 - .L_6)
.L_6:
        /*0004*/ 	.word	0x00000082


	//----- nvinfo : EIATTR_KPARAM_INFO
	.align		4
.L_7:
        /*0008*/ 	.byte	0x04, 0x17
        /*000a*/ 	.short	(.L_9 - .L_8)
.L_8:
        /*000c*/ 	.word	0x00000000
        /*0010*/ 	.short	0x0002
        /*0012*/ 	.short	0x0010
        /*0014*/ 	.byte	0x00, 0xf0, 0x11, 0x00


	//----- nvinfo : EIATTR_KPARAM_INFO
	.align		4
.L_9:
        /*0018*/ 	.byte	0x04, 0x17
        /*001a*/ 	.short	(.L_11 - .L_10)
.L_10:
        /*001c*/ 	.word	0x00000000
        /*0020*/ 	.short	0x0001
        /*0022*/ 	.short	0x0008
        /*0024*/ 	.byte	0x00, 0xf5, 0x21, 0x00


	//----- nvinfo : EIATTR_KPARAM_INFO
	.align		4
.L_11:
        /*0028*/ 	.byte	0x04, 0x17
        /*002a*/ 	.short	(.L_13 - .L_12)
.L_12:
        /*002c*/ 	.word	0x00000000
        /*0030*/ 	.short	0x0000
        /*0032*/ 	.short	0x0000
        /*0034*/ 	.byte	0x00, 0xf5, 0x21, 0x00


	//----- nvinfo : EIATTR_SPARSE_MMA_MASK
	.align		4
.L_13:
        /*0038*/ 	.byte	0x03, 0x50
        /*003a*/ 	.short	0x0000


	//----- nvinfo : EIATTR_MAXREG_COUNT
	.align		4
        /*003c*/ 	.byte	0x03, 0x1b
        /*003e*/ 	.short	0x00ff


	//----- nvinfo : EIATTR_NUM_BARRIERS
	.align		4
        /*0040*/ 	.byte	0x02, 0x4c
        /*0042*/ 	.byte	0x01
	.zero		1


	//----- nvinfo : EIATTR_MERCURY_ISA_VERSION
	.align		4
        /*0044*/ 	.byte	0x03, 0x5f
        /*0046*/ 	.short	0x0101


	//----- nvinfo : EIATTR_COOP_GROUP_MASK_REGIDS
	.align		4
        /*0048*/ 	.byte	0x04, 0x29
        /*004a*/ 	.short	(.L_15 - .L_14)


	//   ....[0]....
.L_14:
        /*004c*/ 	.word	0xffffffff


	//   ....[1]....
        /*0050*/ 	.word	0xffffffff


	//   ....[2]....
        /*0054*/ 	.word	0xffffffff


	//   ....[3]....
        /*0058*/ 	.word	0xffffffff


	//   ....[4]....
        /*005c*/ 	.word	0xffffffff


	//----- nvinfo : EIATTR_COOP_GROUP_INSTR_OFFSETS
	.align		4
.L_15:
        /*0060*/ 	.byte	0x04, 0x28
        /*0062*/ 	.short	(.L_17 - .L_16)


	//   ....[0]....
.L_16:
        /*0064*/ 	.word	0x000004a0


	//   ....[1]....
        /*0068*/ 	.word	0x000004c0


	//   ....[2]....
        /*006c*/ 	.word	0x000004e0


	//   ....[3]....
        /*0070*/ 	.word	0x00000500


	//   ....[4]....
        /*0074*/ 	.word	0x00000520


	//----- nvinfo : EIATTR_VRC_CTA_INIT_COUNT
	.align		4
.L_17:
        /*0078*/ 	.byte	0x02, 0x4a
	.zero		1
	.zero		1


	//----- nvinfo : EIATTR_EXIT_INSTR_OFFSETS
	.align		4
        /*007c*/ 	.byte	0x04, 0x1c
        /*007e*/ 	.short	(.L_19 - .L_18)


	//   ....[0]....
.L_18:
        /*0080*/ 	.word	0x00000470


	//   ....[1]....
        /*0084*/ 	.word	0x00000530


	//   ....[2]....
        /*0088*/ 	.word	0x00000580


	//----- nvinfo : EIATTR_CRS_STACK_SIZE
	.align		4
.L_19:
        /*008c*/ 	.byte	0x04, 0x1e
        /*008e*/ 	.short	(.L_21 - .L_20)
.L_20:
        /*0090*/ 	.word	0x00000000


	//----- nvinfo : EIATTR_CBANK_PARAM_SIZE
	.align		4
.L_21:
        /*0094*/ 	.byte	0x03, 0x19
        /*0096*/ 	.short	0x0014


	//----- nvinfo : EIATTR_PARAM_CBANK
	.align		4
        /*0098*/ 	.byte	0x04, 0x0a
        /*009a*/ 	.short	(.L_23 - .L_22)
	.align		4
.L_22:
        /*009c*/ 	.word	index@(.nv.constant0._Z9reduce_v8PKfPfi)
        /*00a0*/ 	.short	0x0380
        /*00a2*/ 	.short	0x0014


	//----- nvinfo : EIATTR_SW_WAR
	.align		4
.L_23:
        /*00a4*/ 	.byte	0x04, 0x36
        /*00a6*/ 	.short	(.L_25 - .L_24)
.L_24:
        /*00a8*/ 	.word	0x00000008
.L_25:


//--------------------- .nv.callgraph             --------------------------
	.section	.nv.callgraph,"",@"SHT_CUDA_CALLGRAPH"
	.align	4
	.sectionentsize	8
	.align		4
        /*0000*/ 	.word	0x00000000
	.align		4
        /*0004*/ 	.word	0xffffffff
	.align		4
        /*0008*/ 	.word	0x00000000
	.align		4
        /*000c*/ 	.word	0xfffffffe
	.align		4
        /*0010*/ 	.word	0x00000000
	.align		4
        /*0014*/ 	.word	0xfffffffd
	.align		4
        /*0018*/ 	.word	0x00000000
	.align		4
        /*001c*/ 	.word	0xfffffffc


//--------------------- .text._Z9reduce_v8PKfPfi  --------------------------
	.section	.text._Z9reduce_v8PKfPfi,"ax",@progbits
	.align	128
        .global         _Z9reduce_v8PKfPfi
        .type           _Z9reduce_v8PKfPfi,@function
        .size           _Z9reduce_v8PKfPfi,(.L_x_9 - _Z9reduce_v8PKfPfi)
        .other          _Z9reduce_v8PKfPfi,@"STO_CUDA_ENTRY STV_DEFAULT"
_Z9reduce_v8PKfPfi:
.text._Z9reduce_v8PKfPfi:
[----:B------:R-:W-:Y:S01]  /*0000*/  LDC R1, c[0x0][0x37c] ;  /* 0x0000df00ff017b82 */ /* 0x000fe20000000800 */
[----:B------:R-:W0:Y:S07]  /*0010*/  S2R R13, SR_TID.X ;  /* 0x00000000000d7919 */ /* 0x000e2e0000002100 */
[----:B------:R-:W1:Y:S01]  /*0020*/  LDC R3, c[0x0][0x390] ;  /* 0x0000e400ff037b82 */ /* 0x000e620000000800 */
[----:B------:R-:W2:Y:S01]  /*0030*/  LDCU UR5, c[0x0][0x360] ;  /* 0x00006c00ff0577ac */ /* 0x000ea20008000800 */
[----:B------:R-:W-:Y:S01]  /*0040*/  BSSY.RECONVERGENT B0, `(.L_x_0) ;  /* 0x0000024000007945 */ /* 0x000fe20003800200 */
[----:B------:R-:W0:Y:S01]  /*0050*/  S2R R0, SR_CTAID.X ;  /* 0x0000000000007919 */ /* 0x000e220000002500 */
[----:B------:R-:W-:Y:S01]  /*0060*/  HFMA2 R12, -RZ, RZ, 0, 0 ;  /* 0x00000000ff0c7431 */ /* 0x000fe200000001ff */
[----:B------:R-:W3:Y:S01]  /*0070*/  LDCU UR8, c[0x0][0x390] ;  /* 0x00007200ff0877ac */ /* 0x000ee20008000800 */
[----:B------:R-:W4:Y:S01]  /*0080*/  LDCU.64 UR6, c[0x0][0x358] ;  /* 0x00006b00ff0677ac */ /* 0x000f220008000a00 */
[----:B--2---:R-:W-:-:S02]  /*0090*/  USHF.L.U32 UR4, UR5, 0x1, URZ ;  /* 0x0000000105047899 */ /* 0x004fc400080006ff */
[----:B------:R-:W-:Y:S02]  /*00a0*/  MOV R14, UR5 ;  /* 0x00000005000e7c02 */ /* 0x000fe40008000f00 */
[----:B-1----:R-:W-:-:S04]  /*00b0*/  SHF.R.S32.HI R2, RZ, 0x1f, R3 ;  /* 0x0000001fff027819 */ /* 0x002fc80000011403 */
[----:B------:R-:W-:-:S04]  /*00c0*/  LEA.HI R2, R2, R3, RZ, 0x2 ;  /* 0x0000000302027211 */ /* 0x000fc800078f10ff */
[----:B------:R-:W-:Y:S01]  /*00d0*/  SHF.R.S32.HI R16, RZ, 0x2, R2 ;  /* 0x00000002ff107819 */ /* 0x000fe20000011402 */
[----:B0-----:R-:W-:-:S03]  /*00e0*/  IMAD R17, R0, UR4, R13 ;  /* 0x0000000400117c24 */ /* 0x001fc6000f8e020d */
[----:B------:R-:W-:Y:S02]  /*00f0*/  LEA R15, R16, R13, 0x2 ;  /* 0x0000000d100f7211 */ /* 0x000fe400078e10ff */
[----:B------:R-:W-:Y:S02]  /*0100*/  ISETP.GE.AND P1, PT, R17, R16, PT ;  /* 0x000000101100720c */ /* 0x000fe40003f26270 */
[----:B---3--:R-:W-:-:S11]  /*0110*/  ISETP.GE.AND P0, PT, R15, UR8, PT ;  /* 0x000000080f007c0c */ /* 0x008fd6000bf06270 */
[----:B----4-:R-:W-:Y:S05]  /*0120*/  @P1 BRA `(.L_x_1) ;  /* 0x0000000000541947 */ /* 0x010fea0003800000 */
[----:B------:R-:W0:Y:S01]  /*0130*/  LDC R18, c[0x0][0x370] ;  /* 0x0000dc00ff127b82 */ /* 0x000e220000000800 */
[----:B------:R-:W-:-:S07]  /*0140*/  MOV R12, RZ ;  /* 0x000000ff000c7202 */ /* 0x000fce0000000f00 */
[----:B------:R-:W1:Y:S01]  /*0150*/  LDC.64 R2, c[0x0][0x380] ;  /* 0x0000e000ff027b82 */ /* 0x000e620000000a00 */
[----:B0-----:R-:W-:-:S07]  /*0160*/  IMAD R18, R18, UR4, RZ ;  /* 0x0000000412127c24 */ /* 0x001fce000f8e02ff */
.L_x_2:
[----:B------:R-:W-:Y:S01]  /*0170*/  IADD3 R9, PT, PT, R14, R17, RZ ;  /* 0x000000110e097210 */ /* 0x000fe20007ffe0ff */
[----:B-1----:R-:W-:-:S03]  /*0180*/  IMAD.WIDE R4, R17, 0x10, R2 ;  /* 0x0000001011047825 */ /* 0x002fc600078e0202 */
[----:B------:R-:W-:-:S03]  /*0190*/  ISETP.GE.U32.AND P1, PT, R9, R16, PT ;  /* 0x000000100900720c */ /* 0x000fc60003f26070 */
[----:B------:R-:W2:Y:S10]  /*01a0*/  LDG.E.128 R4, desc[UR6][R4.64] ;  /* 0x0000000604047981 */ /* 0x000eb4000c1e1d00 */
[----:B------:R-:W-:-:S06]  /*01b0*/  @!P1 IMAD.WIDE.U32 R8, R9, 0x10, R2 ;  /* 0x0000001009089825 */ /* 0x000fcc00078e0002 */
[----:B------:R-:W3:Y:S01]  /*01c0*/  @!P1 LDG.E.128 R8, desc[UR6][R8.64] ;  /* 0x0000000608089981 */ /* 0x000ee2000c1e1d00 */
[----:B------:R-:W-:-:S04]  /*01d0*/  IADD3 R17, PT, PT, R18, R17, RZ ;  /* 0x0000001112117210 */ /* 0x000fc80007ffe0ff */
[----:B------:R-:W-:Y:S01]  /*01e0*/  ISETP.GE.AND P2, PT, R17, R16, PT ;  /* 0x000000101100720c */ /* 0x000fe20003f46270 */
[----:B--2---:R-:W-:-:S04]  /*01f0*/  FADD R19, R4, R5 ;  /* 0x0000000504137221 */ /* 0x004fc80000000000 */
[----:B------:R-:W-:-:S04]  /*0200*/  FADD R6, R6, R19 ;  /* 0x0000001306067221 */ /* 0x000fc80000000000 */
[----:B------:R-:W-:-:S04]  /*0210*/  FADD R7, R7, R6 ;  /* 0x0000000607077221 */ /* 0x000fc80000000000 */
[----:B------:R-:W-:Y:S01]  /*0220*/  FADD R12, R7, R12 ;  /* 0x0000000c070c7221 */ /* 0x000fe20000000000 */
[----:B---3--:R-:W-:-:S04]  /*0230*/  @!P1 FADD R19, R8, R9 ;  /* 0x0000000908139221 */ /* 0x008fc80000000000 */
[----:B------:R-:W-:-:S04]  /*0240*/  @!P1 FADD R10, R10, R19 ;  /* 0x000000130a0a9221 */ /* 0x000fc80000000000 */
[----:B------:R-:W-:-:S04]  /*0250*/  @!P1 FADD R11, R11, R10 ;  /* 0x0000000a0b0b9221 */ /* 0x000fc80000000000 */
[----:B------:R-:W-:Y:S01]  /*0260*/  @!P1 FADD R12, R12, R11 ;  /* 0x0000000b0c0c9221 */ /* 0x000fe20000000000 */
[----:B------:R-:W-:Y:S06]  /*0270*/  @!P2 BRA `(.L_x_2) ;  /* 0xfffffffc00bca947 */ /* 0x000fec000383ffff */
.L_x_1:
[----:B------:R-:W-:Y:S05]  /*0280*/  BSYNC.RECONVERGENT B0 ;  /* 0x0000000000007941 */ /* 0x000fea0003800200 */
.L_x_0:
[----:B------:R-:W-:Y:S04]  /*0290*/  BSSY.RECONVERGENT B0, `(.L_x_3) ;  /* 0x0000009000007945 */ /* 0x000fe80003800200 */
[----:B------:R-:W-:Y:S05]  /*02a0*/  @P0 BRA `(.L_x_4) ;  /* 0x00000000001c0947 */ /* 0x000fea0003800000 */
[----:B------:R-:W0:Y:S02]  /*02b0*/  LDC.64 R4, c[0x0][0x380] ;  /* 0x0000e000ff047b82 */ /* 0x000e240000000a00 */
.L_x_5:
[----:B0-----:R-:W-:-:S06]  /*02c0*/  IMAD.WIDE R2, R15, 0x4, R4 ;  /* 0x000000040f027825 */ /* 0x001fcc00078e0204 */
[----:B------:R-:W2:Y:S01]  /*02d0*/  LDG.E R3, desc[UR6][R2.64] ;  /* 0x0000000602037981 */ /* 0x000ea2000c1e1900 */
[----:B------:R-:W-:-:S04]  /*02e0*/  IADD3 R15, PT, PT, R14, R15, RZ ;  /* 0x0000000f0e0f7210 */ /* 0x000fc80007ffe0ff */
[----:B------:R-:W-:Y:S01]  /*02f0*/  ISETP.GE.AND P0, PT, R15, UR8, PT ;  /* 0x000000080f007c0c */ /* 0x000fe2000bf06270 */
[----:B--2---:R-:W-:-:S12]  /*0300*/  FADD R12, R3, R12 ;  /* 0x0000000c030c7221 */ /* 0x004fd80000000000 */
[----:B------:R-:W-:Y:S05]  /*0310*/  @!P0 BRA `(.L_x_5) ;  /* 0xfffffffc00e88947 */ /* 0x000fea000383ffff */
.L_x_4:
[----:B------:R-:W-:Y:S05]  /*0320*/  BSYNC.RECONVERGENT B0 ;  /* 0x0000000000007941 */ /* 0x000fea0003800200 */
.L_x_3:
[----:B------:R-:W0:Y:S01]  /*0330*/  S2UR UR5, SR_CgaCtaId ;  /* 0x00000000000579c3 */ /* 0x000e220000008800 */
[----:B------:R-:W-:Y:S01]  /*0340*/  UMOV UR4, 0x400 ;  /* 0x0000040000047882 */ /* 0x000fe20000000000 */
[----:B------:R-:W-:Y:S02]  /*0350*/  ISETP.GE.U32.AND P1, PT, R14, 0x40, PT ;  /* 0x000000400e00780c */ /* 0x000fe40003f26070 */
[----:B------:R-:W-:Y:S01]  /*0360*/  ISETP.GT.U32.AND P0, PT, R13, 0x1f, PT ;  /* 0x0000001f0d00780c */ /* 0x000fe20003f04070 */
[----:B0-----:R-:W-:-:S06]  /*0370*/  ULEA UR4, UR5, UR4, 0x18 ;  /* 0x0000000405047291 */ /* 0x001fcc000f8ec0ff */
[----:B------:R-:W-:-:S05]  /*0380*/  LEA R3, R13, UR4, 0x2 ;  /* 0x000000040d037c11 */ /* 0x000fca000f8e10ff */
[----:B------:R0:W-:Y:S01]  /*0390*/  STS [R3], R12 ;  /* 0x0000000c03007388 */ /* 0x0001e20000000800 */
[----:B------:R-:W-:Y:S06]  /*03a0*/  BAR.SYNC.DEFER_BLOCKING 0x0 ;  /* 0x0000000000007b1d */ /* 0x000fec0000010000 */
[----:B------:R-:W-:Y:S05]  /*03b0*/  @!P1 BRA `(.L_x_6) ;  /* 0x00000000002c9947 */ /* 0x000fea0003800000 */
.L_x_7:
[----:B------:R-:W-:-:S04]  /*03c0*/  SHF.R.U32.HI R6, RZ, 0x1, R14 ;  /* 0x00000001ff067819 */ /* 0x000fc8000001160e */
[----:B------:R-:W-:-:S13]  /*03d0*/  ISETP.GE.U32.AND P1, PT, R13, R6, PT ;  /* 0x000000060d00720c */ /* 0x000fda0003f26070 */
[----:B------:R-:W-:Y:S01]  /*03e0*/  @!P1 LEA R2, R6, R3, 0x2 ;  /* 0x0000000306029211 */ /* 0x000fe200078e10ff */
[----:B------:R-:W-:Y:S05]  /*03f0*/  @!P1 LDS R5, [R3] ;  /* 0x0000000003059984 */ /* 0x000fea0000000800 */
[----:B------:R-:W1:Y:S02]  /*0400*/  @!P1 LDS R2, [R2] ;  /* 0x0000000002029984 */ /* 0x000e640000000800 */
[----:B-1----:R-:W-:-:S05]  /*0410*/  @!P1 FADD R4, R2, R5 ;  /* 0x0000000502049221 */ /* 0x002fca0000000000 */
[----:B------:R1:W-:Y:S01]  /*0420*/  @!P1 STS [R3], R4 ;  /* 0x0000000403009388 */ /* 0x0003e20000000800 */
[----:B------:R-:W-:Y:S01]  /*0430*/  BAR.SYNC.DEFER_BLOCKING 0x0 ;  /* 0x0000000000007b1d */ /* 0x000fe20000010000 */
[----:B------:R-:W-:Y:S02]  /*0440*/  ISETP.GT.U32.AND P1, PT, R14, 0x7f, PT ;  /* 0x0000007f0e00780c */ /* 0x000fe40003f24070 */
[----:B------:R-:W-:-:S11]  /*0450*/  MOV R14, R6 ;  /* 0x00000006000e7202 */ /* 0x000fd60000000f00 */
[----:B-1----:R-:W-:Y:S05]  /*0460*/  @P1 BRA `(.L_x_7) ;  /* 0xfffffffc00d41947 */ /* 0x002fea000383ffff */
.L_x_6:
[----:B------:R-:W-:Y:S05]  /*0470*/  @P0 EXIT ;  /* 0x000000000000094d */ /* 0x000fea0003800000 */
[----:B0-----:R-:W0:Y:S01]  /*0480*/  LDS R3, [R3] ;  /* 0x0000000003037984 */ /* 0x001e220000000800 */
[----:B------:R-:W-:-:S03]  /*0490*/  ISETP.NE.AND P0, PT, R13, RZ, PT ;  /* 0x000000ff0d00720c */ /* 0x000fc60003f05270 */
[----:B0-----:R-:W0:Y:S02]  /*04a0*/  SHFL.DOWN PT, R2, R3, 0x10, 0x1f ;  /* 0x0a001f0003027f89 */ /* 0x001e2400000e0000 */
[----:B0-----:R-:W-:-:S05]  /*04b0*/  FADD R2, R3, R2 ;  /* 0x0000000203027221 */ /* 0x001fca0000000000 */
[----:B------:R-:W0:Y:S02]  /*04c0*/  SHFL.DOWN PT, R5, R2, 0x8, 0x1f ;  /* 0x09001f0002057f89 */ /* 0x000e2400000e0000 */
[----:B0-----:R-:W-:-:S05]  /*04d0*/  FADD R5, R2, R5 ;  /* 0x0000000502057221 */ /* 0x001fca0000000000 */
[----:B------:R-:W0:Y:S02]  /*04e0*/  SHFL.DOWN PT, R4, R5, 0x4, 0x1f ;  /* 0x08801f0005047f89 */ /* 0x000e2400000e0000 */
[----:B0-----:R-:W-:-:S05]  /*04f0*/  FADD R4, R5, R4 ;  /* 0x0000000405047221 */ /* 0x001fca0000000000 */
[----:B------:R-:W0:Y:S02]  /*0500*/  SHFL.DOWN PT, R7, R4, 0x2, 0x1f ;  /* 0x08401f0004077f89 */ /* 0x000e2400000e0000 */
[----:B0-----:R-:W-:-:S05]  /*0510*/  FADD R7, R4, R7 ;  /* 0x0000000704077221 */ /* 0x001fca0000000000 */
[----:B------:R0:W1:Y:S01]  /*0520*/  SHFL.DOWN PT, R6, R7, 0x1, 0x1f ;  /* 0x08201f0007067f89 */ /* 0x00006200000e0000 */
[----:B------:R-:W-:Y:S05]  /*0530*/  @P0 EXIT ;  /* 0x000000000000094d */ /* 0x000fea0003800000 */
[----:B------:R-:W2:Y:S01]  /*0540*/  LDC.64 R2, c[0x0][0x388] ;  /* 0x0000e200ff027b82 */ /* 0x000ea20000000a00 */
[----:B01----:R-:W-:Y:S01]  /*0550*/  FADD R7, R7, R6 ;  /* 0x0000000607077221 */ /* 0x003fe20000000000 */
[----:B--2---:R-:W-:-:S05]  /*0560*/  IMAD.WIDE.U32 R2, R0, 0x4, R2 ;  /* 0x0000000400027825 */ /* 0x004fca00078e0002 */
[----:B------:R-:W-:Y:S01]  /*0570*/  STG.E desc[UR6][R2.64], R7 ;  /* 0x0000000702007986 */ /* 0x000fe2000c101906 */
[----:B------:R-:W-:Y:S05]  /*0580*/  EXIT ;  /* 0x000000000000794d */ /* 0x000fea0003800000 */
.L_x_8:
[----:B------:R-:W-:-:S00]  /*0590*/  BRA `(.L_x_8) ;  /* 0xfffffffc00fc7947 */ /* 0x000fc0000383ffff */
[----:B------:R-:W-:-:S00]  /*05a0*/  NOP ;  /* 0x0000000000007918 */ /* 0x000fc00000000000 */
        /* <DEDUP_REMOVED lines=13> */
.L_x_9:


//--------------------- .nv.shared._Z9reduce_v8PKfPfi --------------------------
	.section	.nv.shared._Z9reduce_v8PKfPfi,"aw",@nobits
	.sectionflags	@""
	.align	16
	.zero		1024


//--------------------- .nv.shared.reserved.0     --------------------------
	.section	.nv.shared.reserved.0,"aw",@nobits
	.weak		__nv_reservedSMEM_offset_0_alias
	.size		__nv_reservedSMEM_offset_0_alias, 0, 64
	.other		__nv_reservedSMEM_offset_0_alias,@"STO_CUDA_RESERVED_SHARED STV_DEFAULT"
__nv_reservedSMEM_offset_0_alias:
	.zero		0
	.zero		64


//--------------------- .nv.constant0._Z9reduce_v8PKfPfi --------------------------
	.section	.nv.constant0._Z9reduce_v8PKfPfi,"a",@progbits
	.sectionflags	@""
	.align	4
.nv.constant0._Z9reduce_v8PKfPfi:
	.zero		916


//--------------------- SYMBOLS --------------------------

	.type		.nv.reservedSmem.offset0,@object
	.size		.nv.reservedSmem.offset0,0x4
	.type		.nv.reservedSmem.cap,@object
	.size		.nv.reservedSmem.cap,0x4
